	.headerflags	@"EF_CUDA_TEXMODE_UNIFIED EF_CUDA_64BIT_ADDRESS EF_CUDA_ACCELERATORS EF_CUDA_SM90 EF_CUDA_VIRTUAL_SM(EF_CUDA_SM90)"
	.elftype	@"ET_EXEC"


//--------------------- .nv.info                  --------------------------
	.section	.nv.info,"",@"SHT_CUDA_INFO"
	.align	4


	//----- nvinfo : EIATTR_REGCOUNT
	.align		4
        /*0000*/ 	.byte	0x04, 0x2f
        /*0002*/ 	.short	(.L_3 - .L_2)
	.align		4
.L_2:
        /*0004*/ 	.word	index@(triton_per_fused__native_batch_norm_legit_no_training_mean_17)
        /*0008*/ 	.word	0x00000020


	//----- nvinfo : EIATTR_MIN_STACK_SIZE
	.align		4
.L_3:
        /*000c*/ 	.byte	0x04, 0x12
        /*000e*/ 	.short	(.L_5 - .L_4)
	.align		4
.L_4:
        /*0010*/ 	.word	index@(triton_per_fused__native_batch_norm_legit_no_training_mean_17)
        /*0014*/ 	.word	0x00000000


	//----- nvinfo : EIATTR_FRAME_SIZE
	.align		4
.L_5:
        /*0018*/ 	.byte	0x04, 0x11
        /*001a*/ 	.short	(.L_7 - .L_6)
	.align		4
.L_6:
        /*001c*/ 	.word	index@(triton_per_fused__native_batch_norm_legit_no_training_mean_17)
        /*0020*/ 	.word	0x00000000


	//----- nvinfo : EIATTR_MIN_STACK_SIZE
	.align		4
.L_7:
        /*0024*/ 	.byte	0x04, 0x12
        /*0026*/ 	.short	(.L_9 - .L_8)
	.align		4
.L_8:
        /*0028*/ 	.word	index@(triton_per_fused__native_batch_norm_legit_no_training_mean_17)
        /*002c*/ 	.word	0x00000000
.L_9:


//--------------------- .nv.info.triton_per_fused__native_batch_norm_legit_no_training_mean_17 --------------------------
	.section	.nv.info.triton_per_fused__native_batch_norm_legit_no_training_mean_17,"",@"SHT_CUDA_INFO"
	.sectionflags	@""
	.align	4


	//----- nvinfo : EIATTR_CUDA_API_VERSION
	.align		4
        /*0000*/ 	.byte	0x04, 0x37
        /*0002*/ 	.short	(.L_11 - .L_10)
.L_10:
        /*0004*/ 	.word	0x0000007c


	//----- nvinfo : EIATTR_KPARAM_INFO
	.align		4
.L_11:
        /*0008*/ 	.byte	0x04, 0x17
        /*000a*/ 	.short	(.L_13 - .L_12)
.L_12:
        /*000c*/ 	.word	0x00000000
        /*0010*/ 	.short	0x0008
        /*0012*/ 	.short	0x003c
        /*0014*/ 	.byte	0x00, 0xf0, 0x11, 0x00


	//----- nvinfo : EIATTR_KPARAM_INFO
	.align		4
.L_13:
        /*0018*/ 	.byte	0x04, 0x17
        /*001a*/ 	.short	(.L_15 - .L_14)
.L_14:
        /*001c*/ 	.word	0x00000000
        /*0020*/ 	.short	0x0007
        /*0022*/ 	.short	0x0038
        /*0024*/ 	.byte	0x00, 0xf0, 0x11, 0x00


	//----- nvinfo : EIATTR_KPARAM_INFO
	.align		4
.L_15:
        /*0028*/ 	.byte	0x04, 0x17
        /*002a*/ 	.short	(.L_17 - .L_16)
.L_16:
        /*002c*/ 	.word	0x00000000
        /*0030*/ 	.short	0x0006
        /*0032*/ 	.short	0x0030
        /*0034*/ 	.byte	0x00, 0xf4, 0x21, 0x00


	//----- nvinfo : EIATTR_KPARAM_INFO
	.align		4
.L_17:
        /*0038*/ 	.byte	0x04, 0x17
        /*003a*/ 	.short	(.L_19 - .L_18)
.L_18:
        /*003c*/ 	.word	0x00000000
        /*0040*/ 	.short	0x0005
        /*0042*/ 	.short	0x0028
        /*0044*/ 	.byte	0x00, 0xf4, 0x21, 0x00


	//----- nvinfo : EIATTR_KPARAM_INFO
	.align		4
.L_19:
        /*0048*/ 	.byte	0x04, 0x17
        /*004a*/ 	.short	(.L_21 - .L_20)
.L_20:
        /*004c*/ 	.word	0x00000000
        /*0050*/ 	.short	0x0004
        /*0052*/ 	.short	0x0020
        /*0054*/ 	.byte	0x00, 0xf4, 0x21, 0x00


	//----- nvinfo : EIATTR_KPARAM_INFO
	.align		4
.L_21:
        /*0058*/ 	.byte	0x04, 0x17
        /*005a*/ 	.short	(.L_23 - .L_22)
.L_22:
        /*005c*/ 	.word	0x00000000
        /*0060*/ 	.short	0x0003
        /*0062*/ 	.short	0x0018
        /*0064*/ 	.byte	0x00, 0xf4, 0x21, 0x00


	//----- nvinfo : EIATTR_KPARAM_INFO
	.align		4
.L_23:
        /*0068*/ 	.byte	0x04, 0x17
        /*006a*/ 	.short	(.L_25 - .L_24)
.L_24:
        /*006c*/ 	.word	0x00000000
        /*0070*/ 	.short	0x0002
        /*0072*/ 	.short	0x0010
        /*0074*/ 	.byte	0x00, 0xf4, 0x21, 0x00


	//----- nvinfo : EIATTR_KPARAM_INFO
	.align		4
.L_25:
        /*0078*/ 	.byte	0x04, 0x17
        /*007a*/ 	.short	(.L_27 - .L_26)
.L_26:
        /*007c*/ 	.word	0x00000000
        /*0080*/ 	.short	0x0001
        /*0082*/ 	.short	0x0008
        /*0084*/ 	.byte	0x00, 0xf4, 0x21, 0x00


	//----- nvinfo : EIATTR_KPARAM_INFO
	.align		4
.L_27:
        /*0088*/ 	.byte	0x04, 0x17
        /*008a*/ 	.short	(.L_29 - .L_28)
.L_28:
        /*008c*/ 	.word	0x00000000
        /*0090*/ 	.short	0x0000
        /*0092*/ 	.short	0x0000
        /*0094*/ 	.byte	0x00, 0xf4, 0x21, 0x00


	//----- nvinfo : EIATTR_SPARSE_MMA_MASK
	.align		4
.L_29:
        /*0098*/ 	.byte	0x03, 0x50
        /*009a*/ 	.short	0x0000


	//----- nvinfo : EIATTR_MAXREG_COUNT
	.align		4
        /*009c*/ 	.byte	0x03, 0x1b
        /*009e*/ 	.short	0x00ff


	//----- nvinfo : EIATTR_COOP_GROUP_MASK_REGIDS
	.align		4
        /*00a0*/ 	.byte	0x04, 0x29
        /*00a2*/ 	.short	(.L_31 - .L_30)


	//   ....[0]....
.L_30:
        /*00a4*/ 	.word	0xffffffff


	//   ....[1]....
        /*00a8*/ 	.word	0xffffffff


	//   ....[2]....
        /*00ac*/ 	.word	0xffffffff


	//   ....[3]....
        /*00b0*/ 	.word	0xffffffff


	//----- nvinfo : EIATTR_COOP_GROUP_INSTR_OFFSETS
	.align		4
.L_31:
        /*00b4*/ 	.byte	0x04, 0x28
        /*00b6*/ 	.short	(.L_33 - .L_32)


	//   ....[0]....
.L_32:
        /*00b8*/ 	.word	0x000007a0


	//   ....[1]....
        /*00bc*/ 	.word	0x000007b0


	//   ....[2]....
        /*00c0*/ 	.word	0x000007e0


	//   ....[3]....
        /*00c4*/ 	.word	0x000007f0


	//----- nvinfo : EIATTR_EXIT_INSTR_OFFSETS
	.align		4
.L_33:
        /*00c8*/ 	.byte	0x04, 0x1c
        /*00ca*/ 	.short	(.L_35 - .L_34)


	//   ....[0]....
.L_34:
        /*00cc*/ 	.word	0x00000940


	//   ....[1]....
        /*00d0*/ 	.word	0x00000970


	//----- nvinfo : EIATTR_REQNTID
	.align		4
.L_35:
        /*00d4*/ 	.byte	0x04, 0x10
        /*00d6*/ 	.short	(.L_37 - .L_36)
.L_36:
        /*00d8*/ 	.word	0x00000100
        /*00dc*/ 	.word	0x00000001
        /*00e0*/ 	.word	0x00000001


	//----- nvinfo : EIATTR_CBANK_PARAM_SIZE
	.align		4
.L_37:
        /*00e4*/ 	.byte	0x03, 0x19
        /*00e6*/ 	.short	0x0040


	//----- nvinfo : EIATTR_PARAM_CBANK
	.align		4
        /*00e8*/ 	.byte	0x04, 0x0a
        /*00ea*/ 	.short	(.L_39 - .L_38)
	.align		4
.L_38:
        /*00ec*/ 	.word	index@(.nv.constant0.triton_per_fused__native_batch_norm_legit_no_training_mean_17)
        /*00f0*/ 	.short	0x0210
        /*00f2*/ 	.short	0x0040


	//----- nvinfo : EIATTR_SW_WAR
	.align		4
.L_39:
        /*00f4*/ 	.byte	0x04, 0x36
        /*00f6*/ 	.short	(.L_41 - .L_40)
.L_40:
        /*00f8*/ 	.word	0x00000008
.L_41:


//--------------------- .nv.callgraph             --------------------------
	.section	.nv.callgraph,"",@"SHT_CUDA_CALLGRAPH"
	.align	4
	.sectionentsize	8
	.align		4
        /*0000*/ 	.word	0x00000000
	.align		4
        /*0004*/ 	.word	0xffffffff
	.align		4
        /*0008*/ 	.word	0x00000000
	.align		4
        /*000c*/ 	.word	0xfffffffe
	.align		4
        /*0010*/ 	.word	0x00000000
	.align		4
        /*0014*/ 	.word	0xfffffffd
	.align		4
        /*0018*/ 	.word	0x00000000
	.align		4
        /*001c*/ 	.word	0xfffffffc


//--------------------- .nv.constant4             --------------------------
	.section	.nv.constant4,"a",@progbits
	.align	8
	.align		8
.nv.constant4:
        /*0000*/ 	.dword	_$_str
	.align		8
        /*0008*/ 	.dword	_$_str_$_2


//--------------------- .text.triton_per_fused__native_batch_norm_legit_no_training_mean_17 --------------------------
	.section	.text.triton_per_fused__native_batch_norm_legit_no_training_mean_17,"ax",@progbits
	.sectionflags	@"SHF_BARRIERS=1"
	.align	128
        .global         triton_per_fused__native_batch_norm_legit_no_training_mean_17
        .type           triton_per_fused__native_batch_norm_legit_no_training_mean_17,@function
        .size           triton_per_fused__native_batch_norm_legit_no_training_mean_17,(.L_x_1 - triton_per_fused__native_batch_norm_legit_no_training_mean_17)
        .other          triton_per_fused__native_batch_norm_legit_no_training_mean_17,@"STO_CUDA_ENTRY STV_DEFAULT"
triton_per_fused__native_batch_norm_legit_no_training_mean_17:
.text.triton_per_fused__native_batch_norm_legit_no_training_mean_17:
[----:B------:R-:W0:Y:S01]  /*0000*/  LDC R1, c[0x0][0x28] ;  /* 0x00000a00ff017b82 */ /* 0x000e220000000800 */
[----:B------:R-:W1:Y:S07]  /*0010*/  S2R R0, SR_TID.X ;  /* 0x0000000000007919 */ /* 0x000e6e0000002100 */
[----:B------:R-:W2:Y:S01]  /*0020*/  LDC.64 R4, c[0x0][0x228] ;  /* 0x00008a00ff047b82 */ /* 0x000ea20000000a00 */
[----:B------:R-:W-:Y:S01]  /*0030*/  CS2R R22, SRZ ;  /* 0x0000000000167805 */ /* 0x000fe2000001ff00 */
[----:B------:R-:W-:Y:S01]  /*0040*/  ULDC.64 UR6, c[0x0][0x208] ;  /* 0x0000820000067ab9 */ /* 0x000fe20000000a00 */
[----:B------:R-:W3:Y:S01]  /*0050*/  S2R R3, SR_CTAID.X ;  /* 0x0000000000037919 */ /* 0x000ee20000002500 */
[----:B------:R-:W-:-:S04]  /*0060*/  CS2R R24, SRZ ;  /* 0x0000000000187805 */ /* 0x000fc8000001ff00 */
[----:B------:R-:W4:Y:S08]  /*0070*/  LDC.64 R14, c[0x0][0x220] ;  /* 0x00008800ff0e7b82 */ /* 0x000f300000000a00 */
[----:B------:R-:W5:Y:S01]  /*0080*/  LDC.64 R20, c[0x0][0x218] ;  /* 0x00008600ff147b82 */ /* 0x000f620000000a00 */
[----:B-1----:R-:W-:Y:S02]  /*0090*/  SHF.R.U32.HI R2, RZ, 0x2, R0 ;  /* 0x00000002ff027819 */ /* 0x002fe40000011600 */
[----:B---3--:R-:W-:-:S02]  /*00a0*/  SHF.L.U32 R3, R3, 0x7, RZ ;  /* 0x0000000703037819 */ /* 0x008fc400000006ff */
[----:B------:R-:W-:-:S04]  /*00b0*/  SGXT.U32 R2, R2, 0x6 ;  /* 0x000000060202781a */ /* 0x000fc80000000000 */
[----:B------:R-:W-:Y:S02]  /*00c0*/  LOP3.LUT R8, R3, R2, RZ, 0xfc, !PT ;  /* 0x0000000203087212 */ /* 0x000fe400078efcff */
[----:B------:R-:W-:Y:S02]  /*00d0*/  LOP3.LUT R26, R3, 0x40, R2, 0xfe, !PT ;  /* 0x00000040031a7812 */ /* 0x000fe400078efe02 */
[C---:B------:R-:W-:Y:S01]  /*00e0*/  ISETP.GE.AND P1, PT, R8.reuse, 0xc0, PT ;  /* 0x000000c00800780c */ /* 0x040fe20003f26270 */
[----:B------:R-:W-:Y:S01]  /*00f0*/  IMAD.HI R6, R8, 0x2aaaaaab, RZ ;  /* 0x2aaaaaab08067827 */ /* 0x000fe200078e02ff */
[----:B------:R-:W-:-:S03]  /*0100*/  ISETP.GE.AND P2, PT, R26, 0xc0, PT ;  /* 0x000000c01a00780c */ /* 0x000fc60003f46270 */
[----:B------:R-:W-:Y:S01]  /*0110*/  IMAD.HI R9, R26, 0x2aaaaaab, RZ ;  /* 0x2aaaaaab1a097827 */ /* 0x000fe200078e02ff */
[----:B------:R-:W-:-:S04]  /*0120*/  SHF.R.U32.HI R7, RZ, 0x1f, R6 ;  /* 0x0000001fff077819 */ /* 0x000fc80000011606 */
[----:B------:R-:W-:Y:S02]  /*0130*/  LEA.HI R7, R6, R7, RZ, 0x1d ;  /* 0x0000000706077211 */ /* 0x000fe400078fe8ff */
[----:B------:R-:W-:-:S03]  /*0140*/  SHF.R.U32.HI R6, RZ, 0x1f, R9 ;  /* 0x0000001fff067819 */ /* 0x000fc60000011609 */
[----:B------:R-:W-:Y:S01]  /*0150*/  IMAD R17, R7, -0x30, R8 ;  /* 0xffffffd007117824 */ /* 0x000fe200078e0208 */
[----:B------:R-:W-:-:S03]  /*0160*/  LEA.HI R7, R9, R6, RZ, 0x1d ;  /* 0x0000000609077211 */ /* 0x000fc600078fe8ff */
[----:B--2---:R-:W-:-:S04]  /*0170*/  IMAD.WIDE R10, R17, 0x4, R4 ;  /* 0x00000004110a7825 */ /* 0x004fc800078e0204 */
[----:B------:R-:W-:Y:S01]  /*0180*/  IMAD R7, R7, -0x30, R26 ;  /* 0xffffffd007077824 */ /* 0x000fe200078e021a */
[----:B------:R1:W2:Y:S03]  /*0190*/  @!P1 LDG.E.EL R23, desc[UR6][R10.64] ;  /* 0x000000060a179981 */ /* 0x0002a6000c2e1900 */
[----:B------:R-:W-:Y:S02]  /*01a0*/  IMAD.WIDE R12, R7, 0x4, R4 ;  /* 0x00000004070c7825 */ /* 0x000fe400078e0204 */
[----:B------:R-:W3:Y:S03]  /*01b0*/  LDC.64 R4, c[0x0][0x230] ;  /* 0x00008c00ff047b82 */ /* 0x000ee60000000a00 */
[----:B------:R3:W2:Y:S01]  /*01c0*/  @!P2 LDG.E.EL R25, desc[UR6][R12.64] ;  /* 0x000000060c19a981 */ /* 0x0006a2000c2e1900 */
[----:B------:R-:W-:Y:S01]  /*01d0*/  MOV R6, RZ ;  /* 0x000000ff00067202 */ /* 0x000fe20000000f00 */
[--C-:B----4-:R-:W-:Y:S01]  /*01e0*/  IMAD.WIDE R28, R17, 0x4, R14.reuse ;  /* 0x00000004111c7825 */ /* 0x110fe200078e020e */
[----:B------:R-:W-:Y:S01]  /*01f0*/  SHF.L.U32 R9, R0, 0x2, RZ ;  /* 0x0000000200097819 */ /* 0x000fe200000006ff */
[----:B------:R-:W-:Y:S01]  /*0200*/  HFMA2.MMA R16, -RZ, RZ, 0, 0 ;  /* 0x00000000ff107435 */ /* 0x000fe200000001ff */
[----:B-1----:R-:W-:Y:S01]  /*0210*/  CS2R R10, SRZ ;  /* 0x00000000000a7805 */ /* 0x002fe2000001ff00 */
[C---:B------:R-:W-:Y:S01]  /*0220*/  IMAD.WIDE R14, R7.reuse, 0x4, R14 ;  /* 0x00000004070e7825 */ /* 0x040fe200078e020e */
[----:B------:R-:W4:Y:S04]  /*0230*/  @!P1 LDG.E.EL R24, desc[UR6][R28.64] ;  /* 0x000000061c189981 */ /* 0x000f28000c2e1900 */
[----:B------:R1:W4:Y:S01]  /*0240*/  @!P2 LDG.E.EL R22, desc[UR6][R14.64] ;  /* 0x000000060e16a981 */ /* 0x000322000c2e1900 */
[----:B---3--:R-:W-:-:S04]  /*0250*/  IMAD.WIDE R18, R7, 0x4, R4 ;  /* 0x0000000407127825 */ /* 0x008fc800078e0204 */
[----:B0-----:R-:W-:Y:S01]  /*0260*/  IMAD.WIDE R12, R17, 0x4, R4 ;  /* 0x00000004110c7825 */ /* 0x001fe200078e0204 */
[----:B------:R0:W3:Y:S01]  /*0270*/  @!P2 LDG.E.EL R6, desc[UR6][R18.64] ;  /* 0x000000061206a981 */ /* 0x0000e2000c2e1900 */
[----:B------:R-:W-:Y:S02]  /*0280*/  LOP3.LUT R5, R9, 0xc, RZ, 0xc0, !PT ;  /* 0x0000000c09057812 */ /* 0x000fe400078ec0ff */
[----:B-1----:R-:W-:Y:S01]  /*0290*/  CS2R R14, SRZ ;  /* 0x00000000000e7805 */ /* 0x002fe2000001ff00 */
[----:B------:R1:W3:Y:S01]  /*02a0*/  @!P1 LDG.E.EL R16, desc[UR6][R12.64] ;  /* 0x000000060c109981 */ /* 0x0002e2000c2e1900 */
[----:B0-----:R-:W0:Y:S01]  /*02b0*/  LDC.64 R18, c[0x0][0x238] ;  /* 0x00008e00ff127b82 */ /* 0x001e220000000a00 */
[-C--:B------:R-:W-:Y:S02]  /*02c0*/  LEA R4, R8, R5.reuse, 0x4 ;  /* 0x0000000508047211 */ /* 0x080fe400078e20ff */
[----:B------:R-:W-:Y:S02]  /*02d0*/  CS2R R8, SRZ ;  /* 0x0000000000087805 */ /* 0x000fe4000001ff00 */
[----:B------:R-:W-:Y:S01]  /*02e0*/  LEA R5, R26, R5, 0x4 ;  /* 0x000000051a057211 */ /* 0x000fe200078e20ff */
[----:B-----5:R-:W-:Y:S01]  /*02f0*/  IMAD.WIDE R28, R4, 0x4, R20 ;  /* 0x00000004041c7825 */ /* 0x020fe200078e0214 */
[----:B-1----:R-:W-:-:S04]  /*0300*/  CS2R R12, SRZ ;  /* 0x00000000000c7805 */ /* 0x002fc8000001ff00 */
[----:B------:R-:W5:Y:S01]  /*0310*/  @!P1 LDG.E.128 R8, desc[UR6][R28.64] ;  /* 0x000000061c089981 */ /* 0x000f62000c1e1d00 */
[----:B------:R-:W-:-:S05]  /*0320*/  IMAD.WIDE R26, R5, 0x4, R20 ;  /* 0x00000004051a7825 */ /* 0x000fca00078e0214 */
[----:B------:R-:W3:Y:S01]  /*0330*/  @!P2 LDG.E.128 R12, desc[UR6][R26.64] ;  /* 0x000000061a0ca981 */ /* 0x000ee2000c1e1d00 */
[----:B0-----:R-:W-:Y:S01]  /*0340*/  IMAD.WIDE R20, R17, 0x4, R18 ;  /* 0x0000000411147825 */ /* 0x001fe200078e0212 */
[----:B------:R-:W-:-:S03]  /*0350*/  HFMA2.MMA R17, -RZ, RZ, 0, 0 ;  /* 0x00000000ff117435 */ /* 0x000fc600000001ff */
[----:B------:R-:W-:Y:S01]  /*0360*/  IMAD.WIDE R18, R7, 0x4, R18 ;  /* 0x0000000407127825 */ /* 0x000fe200078e0212 */
[----:B------:R-:W-:-:S06]  /*0370*/  MOV R7, RZ ;  /* 0x000000ff00077202 */ /* 0x000fcc0000000f00 */
[----:B------:R0:W3:Y:S04]  /*0380*/  @!P1 LDG.E.EL R17, desc[UR6][R20.64] ;  /* 0x0000000614119981 */ /* 0x0000e8000c2e1900 */
[----:B------:R1:W3:Y:S01]  /*0390*/  @!P2 LDG.E.EL R7, desc[UR6][R18.64] ;  /* 0x000000061207a981 */ /* 0x0002e2000c2e1900 */
[----:B0-----:R-:W-:Y:S01]  /*03a0*/  HFMA2.MMA R20, -RZ, RZ, 1.625, 0 ;  /* 0x3e800000ff147435 */ /* 0x001fe200000001ff */
[----:B------:R-:W0:Y:S01]  /*03b0*/  S2UR UR5, SR_CgaCtaId ;  /* 0x00000000000579c3 */ /* 0x000e220000008800 */
[----:B------:R-:W-:Y:S02]  /*03c0*/  UMOV UR4, 0x400 ;  /* 0x0000040000047882 */ /* 0x000fe40000000000 */
[----:B0-----:R-:W-:Y:S01]  /*03d0*/  UPRMT UR4, UR5, 0x654, UR4 ;  /* 0x0000065405047896 */ /* 0x001fe20008000004 */
[----:B--2---:R-:W-:-:S04]  /*03e0*/  FADD R23, R23, 9.9999997473787516356e-06 ;  /* 0x3727c5ac17177421 */ /* 0x004fc80000000000 */
[----:B------:R-:W0:Y:S01]  /*03f0*/  MUFU.SQRT R28, R23 ;  /* 0x00000017001c7308 */ /* 0x000e220000002000 */
[----:B------:R-:W-:-:S07]  /*0400*/  FADD R25, R25, 9.9999997473787516356e-06 ;  /* 0x3727c5ac19197421 */ /* 0x000fce0000000000 */
[----:B------:R-:W2:Y:S01]  /*0410*/  MUFU.SQRT R29, R25 ;  /* 0x00000019001d7308 */ /* 0x000ea20000002000 */
[C---:B0-----:R-:W-:Y:S02]  /*0420*/  FSETP.GT.AND P0, PT, R28.reuse, 8.50705917302346158658e+37, PT ;  /* 0x7e8000001c00780b */ /* 0x041fe40003f04000 */
[----:B------:R-:W-:Y:S02]  /*0430*/  FSETP.GEU.AND P4, PT, R28, 1.175494350822287508e-38, PT ;  /* 0x008000001c00780b */ /* 0x000fe40003f8e000 */
[C---:B--2---:R-:W-:Y:S02]  /*0440*/  FSETP.GT.AND P3, PT, R29.reuse, 8.50705917302346158658e+37, PT ;  /* 0x7e8000001d00780b */ /* 0x044fe40003f64000 */
[----:B------:R-:W-:-:S07]  /*0450*/  FSETP.GEU.AND P5, PT, R29, 1.175494350822287508e-38, PT ;  /* 0x008000001d00780b */ /* 0x000fce0003fae000 */
[----:B------:R-:W-:-:S04]  /*0460*/  @P0 FMUL R28, R28, 0.25 ;  /* 0x3e8000001c1c0820 */ /* 0x000fc80000400000 */
[----:B------:R-:W-:-:S04]  /*0470*/  @!P4 FMUL R28, R28, 16777216 ;  /* 0x4b8000001c1cc820 */ /* 0x000fc80000400000 */
[----:B-1----:R-:W0:Y:S01]  /*0480*/  MUFU.RCP R18, R28 ;  /* 0x0000001c00127308 */ /* 0x002e220000001000 */
[----:B------:R-:W-:Y:S01]  /*0490*/  @P3 FMUL R29, R29, 0.25 ;  /* 0x3e8000001d1d3820 */ /* 0x000fe20000400000 */
[----:B------:R-:W-:-:S03]  /*04a0*/  FSEL R19, R20, 1, P0 ;  /* 0x3f80000014137808 */ /* 0x000fc60000000000 */
[----:B------:R-:W-:Y:S02]  /*04b0*/  @!P5 FMUL R29, R29, 16777216 ;  /* 0x4b8000001d1dd820 */ /* 0x000fe40000400000 */
[----:B------:R-:W-:-:S04]  /*04c0*/  @!P4 FMUL R19, R19, 16777216 ;  /* 0x4b8000001313c820 */ /* 0x000fc80000400000 */
[----:B------:R-:W1:Y:S01]  /*04d0*/  MUFU.RCP R29, R29 ;  /* 0x0000001d001d7308 */ /* 0x000e620000001000 */
[----:B------:R-:W-:Y:S01]  /*04e0*/  FSEL R20, R20, 1, P3 ;  /* 0x3f80000014147808 */ /* 0x000fe20001800000 */
[----:B0-----:R-:W-:Y:S01]  /*04f0*/  FMUL R18, R18, R19 ;  /* 0x0000001312127220 */ /* 0x001fe20000400000 */
[----:B-----5:R-:W-:Y:S02]  /*0500*/  SEL R23, R11, RZ, !P1 ;  /* 0x000000ff0b177207 */ /* 0x020fe40004800000 */
[----:B------:R-:W-:Y:S02]  /*0510*/  SEL R11, R10, RZ, !P1 ;  /* 0x000000ff0a0b7207 */ /* 0x000fe40004800000 */
[----:B------:R-:W-:Y:S02]  /*0520*/  SEL R19, R9, RZ, !P1 ;  /* 0x000000ff09137207 */ /* 0x000fe40004800000 */
[----:B------:R-:W-:Y:S01]  /*0530*/  SEL R21, R8, RZ, !P1 ;  /* 0x000000ff08157207 */ /* 0x000fe20004800000 */
[--C-:B----4-:R-:W-:Y:S01]  /*0540*/  FADD R9, R23, -R24.reuse ;  /* 0x8000001817097221 */ /* 0x110fe20000000000 */
[--C-:B------:R-:W-:Y:S01]  /*0550*/  FADD R11, R11, -R24.reuse ;  /* 0x800000180b0b7221 */ /* 0x100fe20000000000 */
[--C-:B------:R-:W-:Y:S01]  /*0560*/  FADD R19, R19, -R24.reuse ;  /* 0x8000001813137221 */ /* 0x100fe20000000000 */
[----:B---3--:R-:W-:Y:S01]  /*0570*/  SEL R23, R12, RZ, !P2 ;  /* 0x000000ff0c177207 */ /* 0x008fe20005000000 */
[----:B------:R-:W-:Y:S01]  /*0580*/  FADD R21, R21, -R24 ;  /* 0x8000001815157221 */ /* 0x000fe20000000000 */
[----:B------:R-:W-:Y:S01]  /*0590*/  SEL R13, R13, RZ, !P2 ;  /* 0x000000ff0d0d7207 */ /* 0x000fe20005000000 */
[----:B------:R-:W-:Y:S01]  /*05a0*/  @!P5 FMUL R20, R20, 16777216 ;  /* 0x4b8000001414d820 */ /* 0x000fe20000400000 */
[----:B------:R-:W-:-:S02]  /*05b0*/  SEL R25, R14, RZ, !P2 ;  /* 0x000000ff0e197207 */ /* 0x000fc40005000000 */
[----:B------:R-:W-:Y:S01]  /*05c0*/  SEL R27, R15, RZ, !P2 ;  /* 0x000000ff0f1b7207 */ /* 0x000fe20005000000 */
[-C--:B------:R-:W-:Y:S01]  /*05d0*/  FMUL R10, R21, R18.reuse ;  /* 0x00000012150a7220 */ /* 0x080fe20000400000 */
[-C--:B------:R-:W-:Y:S01]  /*05e0*/  FMUL R12, R19, R18.reuse ;  /* 0x00000012130c7220 */ /* 0x080fe20000400000 */
[-C--:B------:R-:W-:Y:S01]  /*05f0*/  FMUL R14, R11, R18.reuse ;  /* 0x000000120b0e7220 */ /* 0x080fe20000400000 */
[----:B------:R-:W-:Y:S01]  /*0600*/  FMUL R18, R9, R18 ;  /* 0x0000001209127220 */ /* 0x000fe20000400000 */
[----:B-1----:R-:W-:Y:S01]  /*0610*/  FMUL R8, R29, R20 ;  /* 0x000000141d087220 */ /* 0x002fe20000400000 */
[--C-:B------:R-:W-:Y:S01]  /*0620*/  FADD R15, R23, -R22.reuse ;  /* 0x80000016170f7221 */ /* 0x100fe20000000000 */
[--C-:B------:R-:W-:Y:S01]  /*0630*/  FADD R13, R13, -R22.reuse ;  /* 0x800000160d0d7221 */ /* 0x100fe20000000000 */
[--C-:B------:R-:W-:Y:S01]  /*0640*/  FADD R11, R25, -R22.reuse ;  /* 0x80000016190b7221 */ /* 0x100fe20000000000 */
[----:B------:R-:W-:Y:S01]  /*0650*/  FADD R9, R27, -R22 ;  /* 0x800000161b097221 */ /* 0x000fe20000000000 */
[-C--:B------:R-:W-:Y:S01]  /*0660*/  FMUL R20, R15, R8.reuse ;  /* 0x000000080f147220 */ /* 0x080fe20000400000 */
[-C--:B------:R-:W-:Y:S01]  /*0670*/  FMUL R22, R13, R8.reuse ;  /* 0x000000080d167220 */ /* 0x080fe20000400000 */
[-C--:B------:R-:W-:Y:S01]  /*0680*/  FMUL R24, R11, R8.reuse ;  /* 0x000000080b187220 */ /* 0x080fe20000400000 */
[----:B------:R-:W-:Y:S01]  /*0690*/  FMUL R26, R9, R8 ;  /* 0x00000008091a7220 */ /* 0x000fe20000400000 */
[-CC-:B------:R-:W-:Y:S01]  /*06a0*/  FFMA R8, R10, R16.reuse, R17.reuse ;  /* 0x000000100a087223 */ /* 0x180fe20000000011 */
[-CC-:B------:R-:W-:Y:S01]  /*06b0*/  FFMA R9, R12, R16.reuse, R17.reuse ;  /* 0x000000100c097223 */ /* 0x180fe20000000011 */
[----:B------:R-:W-:Y:S01]  /*06c0*/  FFMA R10, R14, R16, R17 ;  /* 0x000000100e0a7223 */ /* 0x000fe20000000011 */
[-CC-:B------:R-:W-:Y:S01]  /*06d0*/  FFMA R12, R20, R6.reuse, R7.reuse ;  /* 0x00000006140c7223 */ /* 0x180fe20000000007 */
[----:B------:R-:W-:Y:S01]  /*06e0*/  FFMA R13, R22, R6, R7 ;  /* 0x00000006160d7223 */ /* 0x000fe20000000007 */
[----:B------:R-:W-:Y:S01]  /*06f0*/  FADD R15, R8, R9 ;  /* 0x00000009080f7221 */ /* 0x000fe20000000000 */
[----:B------:R-:W-:Y:S01]  /*0700*/  FFMA R11, R18, R16, R17 ;  /* 0x00000010120b7223 */ /* 0x000fe20000000011 */
[-C--:B------:R-:W-:Y:S01]  /*0710*/  FFMA R14, R24, R6.reuse, R7 ;  /* 0x00000006180e7223 */ /* 0x080fe20000000007 */
[----:B------:R-:W-:Y:S01]  /*0720*/  FADD R17, R12, R13 ;  /* 0x0000000d0c117221 */ /* 0x000fe20000000000 */
[----:B------:R-:W-:Y:S01]  /*0730*/  FADD R16, R10, R15 ;  /* 0x0000000f0a107221 */ /* 0x000fe20000000000 */
[----:B------:R-:W-:-:S02]  /*0740*/  FFMA R15, R26, R6, R7 ;  /* 0x000000061a0f7223 */ /* 0x000fc40000000007 */
[----:B------:R-:W-:Y:S01]  /*0750*/  FADD R6, R14, R17 ;  /* 0x000000110e067221 */ /* 0x000fe20000000000 */
[----:B------:R-:W-:-:S03]  /*0760*/  FADD R16, R11, R16 ;  /* 0x000000100b107221 */ /* 0x000fc60000000000 */
[----:B------:R-:W-:Y:S02]  /*0770*/  FADD R6, R15, R6 ;  /* 0x000000060f067221 */ /* 0x000fe40000000000 */
[----:B------:R-:W-:-:S03]  /*0780*/  FSEL R16, R16, RZ, !P1 ;  /* 0x000000ff10107208 */ /* 0x000fc60004800000 */
[----:B------:R-:W-:Y:S02]  /*0790*/  FSEL R7, R6, RZ, !P2 ;  /* 0x000000ff06077208 */ /* 0x000fe40005000000 */
[----:B------:R-:W0:Y:S04]  /*07a0*/  SHFL.BFLY PT, R17, R16, 0x2, 0x1f ;  /* 0x0c401f0010117f89 */ /* 0x000e2800000e0000 */
[----:B------:R-:W1:Y:S01]  /*07b0*/  SHFL.BFLY PT, R6, R7, 0x2, 0x1f ;  /* 0x0c401f0007067f89 */ /* 0x000e6200000e0000 */
[----:B0-----:R-:W-:Y:S01]  /*07c0*/  FADD R17, R16, R17 ;  /* 0x0000001110117221 */ /* 0x001fe20000000000 */
[----:B-1----:R-:W-:-:S04]  /*07d0*/  FADD R19, R7, R6 ;  /* 0x0000000607137221 */ /* 0x002fc80000000000 */
[----:B------:R-:W0:Y:S04]  /*07e0*/  SHFL.BFLY PT, R6, R17, 0x1, 0x1f ;  /* 0x0c201f0011067f89 */ /* 0x000e2800000e0000 */
[----:B------:R-:W1:Y:S01]  /*07f0*/  SHFL.BFLY PT, R20, R19, 0x1, 0x1f ;  /* 0x0c201f0013147f89 */ /* 0x000e6200000e0000 */
[----:B------:R-:W-:Y:S01]  /*0800*/  LEA R21, R2, UR4, 0x2 ;  /* 0x0000000402157c11 */ /* 0x000fe2000f8e10ff */
[----:B0-----:R-:W-:Y:S01]  /*0810*/  FADD R18, R17, R6 ;  /* 0x0000000611127221 */ /* 0x001fe20000000000 */
[----:B------:R-:W-:Y:S01]  /*0820*/  LOP3.LUT R6, R0, 0x7f, RZ, 0xc0, !PT ;  /* 0x0000007f00067812 */ /* 0x000fe200078ec0ff */
[----:B------:R-:W0:Y:S01]  /*0830*/  LDC.64 R16, c[0x0][0x210] ;  /* 0x00008400ff107b82 */ /* 0x000e220000000a00 */
[----:B-1----:R-:W-:Y:S02]  /*0840*/  FADD R20, R19, R20 ;  /* 0x0000001413147221 */ /* 0x002fe40000000000 */
[----:B------:R-:W-:Y:S01]  /*0850*/  LEA R22, R6, UR4, 0x2 ;  /* 0x0000000406167c11 */ /* 0x000fe2000f8e10ff */
[----:B------:R1:W-:Y:S04]  /*0860*/  STS [R21], R18 ;  /* 0x0000001215007388 */ /* 0x0003e80000000800 */
[----:B------:R-:W2:Y:S01]  /*0870*/  LDC.64 R6, c[0x0][0x240] ;  /* 0x00009000ff067b82 */ /* 0x000ea20000000a00 */
[----:B------:R1:W-:Y:S07]  /*0880*/  STS [R21+0x100], R20 ;  /* 0x0001001415007388 */ /* 0x0003ee0000000800 */
[----:B------:R-:W-:Y:S01]  /*0890*/  BAR.SYNC.DEFER_BLOCKING 0x0 ;  /* 0x0000000000007b1d */ /* 0x000fe20000010000 */
[----:B------:R-:W-:-:S02]  /*08a0*/  LOP3.LUT R19, R3, 0x7f, R0, 0xf8, !PT ;  /* 0x0000007f03137812 */ /* 0x000fc400078ef800 */
[----:B------:R-:W-:Y:S01]  /*08b0*/  LOP3.LUT P0, RZ, R0, 0x80, RZ, 0xc0, !PT ;  /* 0x0000008000ff7812 */ /* 0x000fe2000780c0ff */
[----:B--2---:R-:W-:-:S04]  /*08c0*/  IMAD.WIDE R2, R4, 0x4, R6 ;  /* 0x0000000404027825 */ /* 0x004fc800078e0206 */
[----:B------:R-:W-:Y:S01]  /*08d0*/  IMAD.WIDE R4, R5, 0x4, R6 ;  /* 0x0000000405047825 */ /* 0x000fe200078e0206 */
[----:B------:R1:W-:Y:S04]  /*08e0*/  @!P1 STG.E.128 desc[UR6][R2.64], R8 ;  /* 0x0000000802009986 */ /* 0x0003e8000c101d06 */
[----:B------:R-:W2:Y:S04]  /*08f0*/  LDS R22, [R22] ;  /* 0x0000000016167984 */ /* 0x000ea80000000800 */
[----:B------:R1:W-:Y:S01]  /*0900*/  @!P2 STG.E.128 desc[UR6][R4.64], R12 ;  /* 0x0000000c0400a986 */ /* 0x0003e2000c101d06 */
[----:B------:R-:W-:Y:S01]  /*0910*/  BAR.SYNC.DEFER_BLOCKING 0x0 ;  /* 0x0000000000007b1d */ /* 0x000fe20000010000 */
[C---:B------:R-:W-:Y:S01]  /*0920*/  ISETP.LT.AND P0, PT, R19.reuse, 0xc0, !P0 ;  /* 0x000000c01300780c */ /* 0x040fe20004701270 */
[----:B0-----:R-:W-:-:S12]  /*0930*/  IMAD.WIDE R6, R19, 0x4, R16 ;  /* 0x0000000413067825 */ /* 0x001fd800078e0210 */
[----:B-1----:R-:W-:Y:S05]  /*0940*/  @!P0 EXIT ;  /* 0x000000000000894d */ /* 0x002fea0003800000 */
[----:B--2---:R-:W-:-:S05]  /*0950*/  FMUL R3, R22, 0.0625 ;  /* 0x3d80000016037820 */ /* 0x004fca0000400000 */
[----:B------:R-:W-:Y:S01]  /*0960*/  STG.E desc[UR6][R6.64], R3 ;  /* 0x0000000306007986 */ /* 0x000fe2000c101906 */
[----:B------:R-:W-:Y:S05]  /*0970*/  EXIT ;  /* 0x000000000000794d */ /* 0x000fea0003800000 */
.L_x_0:
[----:B------:R-:W-:-:S00]  /*0980*/  BRA `(.L_x_0) ;  /* 0xfffffffc00fc7947 */ /* 0x000fc0000383ffff */
[----:B------:R-:W-:-:S00]  /*0990*/  NOP ;  /* 0x0000000000007918 */ /* 0x000fc00000000000 */
        /* <DEDUP_REMOVED lines=14> */
.L_x_1:


//--------------------- .nv.global.init           --------------------------
	.section	.nv.global.init,"aw",@progbits
.nv.global.init:
	.type		_$_str,@object
	.size		_$_str,(_$_str_$_2 - _$_str)
_$_str:
        /*0000*/ 	.byte	0x5f, 0x5f, 0x43, 0x55, 0x44, 0x41, 0x5f, 0x46, 0x54, 0x5a, 0x00
	.type		_$_str_$_2,@object
	.size		_$_str_$_2,(.L_1 - _$_str_$_2)
_$_str_$_2:
        /*000b*/ 	.byte	0x5f, 0x5f, 0x43, 0x55, 0x44, 0x41, 0x5f, 0x50, 0x52, 0x45, 0x43, 0x5f, 0x53, 0x51, 0x52, 0x54
        /*001b*/ 	.byte	0x00
.L_1:


//--------------------- .nv.shared.triton_per_fused__native_batch_norm_legit_no_training_mean_17 --------------------------
	.section	.nv.shared.triton_per_fused__native_batch_norm_legit_no_training_mean_17,"aw",@nobits
	.sectionflags	@""
	.align	16
	.zero		1024


//--------------------- .nv.constant0.triton_per_fused__native_batch_norm_legit_no_training_mean_17 --------------------------
	.section	.nv.constant0.triton_per_fused__native_batch_norm_legit_no_training_mean_17,"a",@progbits
	.sectionflags	@""
	.align	4
.nv.constant0.triton_per_fused__native_batch_norm_legit_no_training_mean_17:
	.zero		592
